	.headerflags	@"EF_CUDA_TEXMODE_UNIFIED EF_CUDA_64BIT_ADDRESS EF_CUDA_ACCELERATORS EF_CUDA_SM90 EF_CUDA_VIRTUAL_SM(EF_CUDA_SM90)"
	.elftype	@"ET_EXEC"


//--------------------- .nv.info                  --------------------------
	.section	.nv.info,"",@"SHT_CUDA_INFO"
	.align	4


	//----- nvinfo : EIATTR_REGCOUNT
	.align		4
        /*0000*/ 	.byte	0x04, 0x2f
        /*0002*/ 	.short	(.L_1 - .L_0)
	.align		4
.L_0:
        /*0004*/ 	.word	index@(triton_poi_fused_convolution_5)
        /*0008*/ 	.word	0x0000000c


	//----- nvinfo : EIATTR_MIN_STACK_SIZE
	.align		4
.L_1:
        /*000c*/ 	.byte	0x04, 0x12
        /*000e*/ 	.short	(.L_3 - .L_2)
	.align		4
.L_2:
        /*0010*/ 	.word	index@(triton_poi_fused_convolution_5)
        /*0014*/ 	.word	0x00000000


	//----- nvinfo : EIATTR_FRAME_SIZE
	.align		4
.L_3:
        /*0018*/ 	.byte	0x04, 0x11
        /*001a*/ 	.short	(.L_5 - .L_4)
	.align		4
.L_4:
        /*001c*/ 	.word	index@(triton_poi_fused_convolution_5)
        /*0020*/ 	.word	0x00000000


	//----- nvinfo : EIATTR_MIN_STACK_SIZE
	.align		4
.L_5:
        /*0024*/ 	.byte	0x04, 0x12
        /*0026*/ 	.short	(.L_7 - .L_6)
	.align		4
.L_6:
        /*0028*/ 	.word	index@(triton_poi_fused_convolution_5)
        /*002c*/ 	.word	0x00000000
.L_7:


//--------------------- .nv.info.triton_poi_fused_convolution_5 --------------------------
	.section	.nv.info.triton_poi_fused_convolution_5,"",@"SHT_CUDA_INFO"
	.sectionflags	@""
	.align	4


	//----- nvinfo : EIATTR_CUDA_API_VERSION
	.align		4
        /*0000*/ 	.byte	0x04, 0x37
        /*0002*/ 	.short	(.L_9 - .L_8)
.L_8:
        /*0004*/ 	.word	0x0000007c


	//----- nvinfo : EIATTR_KPARAM_INFO
	.align		4
.L_9:
        /*0008*/ 	.byte	0x04, 0x17
        /*000a*/ 	.short	(.L_11 - .L_10)
.L_10:
        /*000c*/ 	.word	0x00000000
        /*0010*/ 	.short	0x0002
        /*0012*/ 	.short	0x0010
        /*0014*/ 	.byte	0x00, 0xf0, 0x11, 0x00


	//----- nvinfo : EIATTR_KPARAM_INFO
	.align		4
.L_11:
        /*0018*/ 	.byte	0x04, 0x17
        /*001a*/ 	.short	(.L_13 - .L_12)
.L_12:
        /*001c*/ 	.word	0x00000000
        /*0020*/ 	.short	0x0001
        /*0022*/ 	.short	0x0008
        /*0024*/ 	.byte	0x00, 0xf4, 0x21, 0x00


	//----- nvinfo : EIATTR_KPARAM_INFO
	.align		4
.L_13:
        /*0028*/ 	.byte	0x04, 0x17
        /*002a*/ 	.short	(.L_15 - .L_14)
.L_14:
        /*002c*/ 	.word	0x00000000
        /*0030*/ 	.short	0x0000
        /*0032*/ 	.short	0x0000
        /*0034*/ 	.byte	0x00, 0xf4, 0x21, 0x00


	//----- nvinfo : EIATTR_SPARSE_MMA_MASK
	.align		4
.L_15:
        /*0038*/ 	.byte	0x03, 0x50
        /*003a*/ 	.short	0x0000


	//----- nvinfo : EIATTR_MAXREG_COUNT
	.align		4
        /*003c*/ 	.byte	0x03, 0x1b
        /*003e*/ 	.short	0x00ff


	//----- nvinfo : EIATTR_EXIT_INSTR_OFFSETS
	.align		4
        /*0040*/ 	.byte	0x04, 0x1c
        /*0042*/ 	.short	(.L_17 - .L_16)


	//   ....[0]....
.L_16:
        /*0044*/ 	.word	0x00000170


	//   ....[1]....
        /*0048*/ 	.word	0x00000190


	//----- nvinfo : EIATTR_REQNTID
	.align		4
.L_17:
        /*004c*/ 	.byte	0x04, 0x10
        /*004e*/ 	.short	(.L_19 - .L_18)
.L_18:
        /*0050*/ 	.word	0x00000080
        /*0054*/ 	.word	0x00000001
        /*0058*/ 	.word	0x00000001


	//----- nvinfo : EIATTR_CBANK_PARAM_SIZE
	.align		4
.L_19:
        /*005c*/ 	.byte	0x03, 0x19
        /*005e*/ 	.short	0x0014


	//----- nvinfo : EIATTR_PARAM_CBANK
	.align		4
        /*0060*/ 	.byte	0x04, 0x0a
        /*0062*/ 	.short	(.L_21 - .L_20)
	.align		4
.L_20:
        /*0064*/ 	.word	index@(.nv.constant0.triton_poi_fused_convolution_5)
        /*0068*/ 	.short	0x0210
        /*006a*/ 	.short	0x0014


	//----- nvinfo : EIATTR_SW_WAR
	.align		4
.L_21:
        /*006c*/ 	.byte	0x04, 0x36
        /*006e*/ 	.short	(.L_23 - .L_22)
.L_22:
        /*0070*/ 	.word	0x00000008
.L_23:


//--------------------- .nv.callgraph             --------------------------
	.section	.nv.callgraph,"",@"SHT_CUDA_CALLGRAPH"
	.align	4
	.sectionentsize	8
	.align		4
        /*0000*/ 	.word	0x00000000
	.align		4
        /*0004*/ 	.word	0xffffffff
	.align		4
        /*0008*/ 	.word	0x00000000
	.align		4
        /*000c*/ 	.word	0xfffffffe
	.align		4
        /*0010*/ 	.word	0x00000000
	.align		4
        /*0014*/ 	.word	0xfffffffd
	.align		4
        /*0018*/ 	.word	0x00000000
	.align		4
        /*001c*/ 	.word	0xfffffffc


//--------------------- .text.triton_poi_fused_convolution_5 --------------------------
	.section	.text.triton_poi_fused_convolution_5,"ax",@progbits
	.align	128
        .global         triton_poi_fused_convolution_5
        .type           triton_poi_fused_convolution_5,@function
        .size           triton_poi_fused_convolution_5,(.L_x_1 - triton_poi_fused_convolution_5)
        .other          triton_poi_fused_convolution_5,@"STO_CUDA_ENTRY STV_DEFAULT"
triton_poi_fused_convolution_5:
.text.triton_poi_fused_convolution_5:
[----:B------:R-:W0:Y:S02]  /*0000*/  LDC R1, c[0x0][0x28] ;  /* 0x00000a00ff017b82 */ /* 0x000e240000000800 */
[----:B------:R-:W1:Y:S01]  /*0010*/  S2R R0, SR_TID.X ;  /* 0x0000000000007919 */ /* 0x000e620000002100 */
[----:B------:R-:W2:Y:S01]  /*0020*/  LDC.64 R2, c[0x0][0x210] ;  /* 0x00008400ff027b82 */ /* 0x000ea20000000a00 */
[----:B------:R-:W-:Y:S01]  /*0030*/  ULDC.64 UR4, c[0x0][0x208] ;  /* 0x0000820000047ab9 */ /* 0x000fe20000000a00 */
[----:B------:R-:W3:Y:S01]  /*0040*/  S2R R7, SR_CTAID.X ;  /* 0x0000000000077919 */ /* 0x000ee20000002500 */
[----:B-1----:R-:W-:Y:S02]  /*0050*/  LOP3.LUT R0, R0, 0x7f, RZ, 0xc0, !PT ;  /* 0x0000007f00007812 */ /* 0x002fe400078ec0ff */
[----:B---3--:R-:W-:-:S03]  /*0060*/  SHF.R.S32.HI R4, RZ, 0x18, R7 ;  /* 0x00000018ff047819 */ /* 0x008fc60000011407 */
[----:B------:R-:W-:Y:S01]  /*0070*/  IMAD R7, R7, 0x80, R0 ;  /* 0x0000008007077824 */ /* 0x000fe200078e0200 */
[----:B------:R-:W-:-:S03]  /*0080*/  SGXT R0, R4, 0x1 ;  /* 0x000000010400781a */ /* 0x000fc60000000200 */
[C---:B--2---:R-:W-:Y:S01]  /*0090*/  IMAD.WIDE R2, R7.reuse, 0x4, R2 ;  /* 0x0000000407027825 */ /* 0x044fe200078e0202 */
[----:B------:R-:W1:Y:S01]  /*00a0*/  LDC.64 R4, c[0x0][0x218] ;  /* 0x00008600ff047b82 */ /* 0x000e620000000a00 */
[----:B------:R-:W-:Y:S02]  /*00b0*/  ISETP.GE.AND P0, PT, R7, 0x100, PT ;  /* 0x000001000700780c */ /* 0x000fe40003f06270 */
[----:B------:R-:W-:Y:S01]  /*00c0*/  LEA.HI R0, R0, R7, RZ, 0x4 ;  /* 0x0000000700007211 */ /* 0x000fe200078f20ff */
[----:B------:R-:W-:-:S03]  /*00d0*/  IMAD.MOV.U32 R7, RZ, RZ, RZ ;  /* 0x000000ffff077224 */ /* 0x000fc600078e00ff */
[----:B------:R-:W-:-:S04]  /*00e0*/  SHF.R.S32.HI R0, RZ, 0x4, R0 ;  /* 0x00000004ff007819 */ /* 0x000fc80000011400 */
[----:B------:R-:W-:-:S04]  /*00f0*/  LEA.HI R6, R0, R0, RZ, 0x2 ;  /* 0x0000000000067211 */ /* 0x000fc800078f10ff */
[----:B------:R-:W-:-:S05]  /*0100*/  LOP3.LUT R9, R6, 0xfffffffc, RZ, 0xc0, !PT ;  /* 0xfffffffc06097812 */ /* 0x000fca00078ec0ff */
[----:B------:R-:W-:Y:S02]  /*0110*/  IMAD.IADD R9, R0, 0x1, -R9 ;  /* 0x0000000100097824 */ /* 0x000fe400078e0a09 */
[----:B------:R-:W-:Y:S02]  /*0120*/  IMAD.MOV.U32 R0, RZ, RZ, RZ ;  /* 0x000000ffff007224 */ /* 0x000fe400078e00ff */
[----:B-1----:R-:W-:-:S04]  /*0130*/  IMAD.WIDE R4, R9, 0x4, R4 ;  /* 0x0000000409047825 */ /* 0x002fc800078e0204 */
[----:B------:R-:W2:Y:S04]  /*0140*/  @!P0 LDG.E R0, desc[UR4][R2.64] ;  /* 0x0000000402008981 */ /* 0x000ea8000c1e1900 */
[----:B------:R-:W2:Y:S02]  /*0150*/  @!P0 LDG.E.EL R7, desc[UR4][R4.64] ;  /* 0x0000000404078981 */ /* 0x000ea4000c2e1900 */
[----:B--2---:R-:W-:Y:S01]  /*0160*/  FADD R7, R7, R0 ;  /* 0x0000000007077221 */ /* 0x004fe20000000000 */
[----:B------:R-:W-:Y:S06]  /*0170*/  @P0 EXIT ;  /* 0x000000000000094d */ /* 0x000fec0003800000 */
[----:B------:R-:W-:Y:S01]  /*0180*/  STG.E desc[UR4][R2.64], R7 ;  /* 0x0000000702007986 */ /* 0x000fe2000c101904 */
[----:B------:R-:W-:Y:S05]  /*0190*/  EXIT ;  /* 0x000000000000794d */ /* 0x000fea0003800000 */
.L_x_0:
[----:B------:R-:W-:-:S00]  /*01a0*/  BRA `(.L_x_0) ;  /* 0xfffffffc00fc7947 */ /* 0x000fc0000383ffff */
[----:B------:R-:W-:-:S00]  /*01b0*/  NOP ;  /* 0x0000000000007918 */ /* 0x000fc00000000000 */
        /* <DEDUP_REMOVED lines=12> */
.L_x_1:


//--------------------- .nv.constant0.triton_poi_fused_convolution_5 --------------------------
	.section	.nv.constant0.triton_poi_fused_convolution_5,"a",@progbits
	.sectionflags	@""
	.align	4
.nv.constant0.triton_poi_fused_convolution_5:
	.zero		548
